	.headerflags	@"EF_CUDA_TEXMODE_UNIFIED EF_CUDA_64BIT_ADDRESS EF_CUDA_ACCELERATORS EF_CUDA_SM90 EF_CUDA_VIRTUAL_SM(EF_CUDA_SM90)"
	.elftype	@"ET_EXEC"


//--------------------- .nv.info                  --------------------------
	.section	.nv.info,"",@"SHT_CUDA_INFO"
	.align	4


	//----- nvinfo : EIATTR_REGCOUNT
	.align		4
        /*0000*/ 	.byte	0x04, 0x2f
        /*0002*/ 	.short	(.L_3 - .L_2)
	.align		4
.L_2:
        /*0004*/ 	.word	index@(triton_poi_fused__native_batch_norm_legit_no_training_relu_3)
        /*0008*/ 	.word	0x00000020


	//----- nvinfo : EIATTR_MIN_STACK_SIZE
	.align		4
.L_3:
        /*000c*/ 	.byte	0x04, 0x12
        /*000e*/ 	.short	(.L_5 - .L_4)
	.align		4
.L_4:
        /*0010*/ 	.word	index@(triton_poi_fused__native_batch_norm_legit_no_training_relu_3)
        /*0014*/ 	.word	0x00000000


	//----- nvinfo : EIATTR_FRAME_SIZE
	.align		4
.L_5:
        /*0018*/ 	.byte	0x04, 0x11
        /*001a*/ 	.short	(.L_7 - .L_6)
	.align		4
.L_6:
        /*001c*/ 	.word	index@(triton_poi_fused__native_batch_norm_legit_no_training_relu_3)
        /*0020*/ 	.word	0x00000000


	//----- nvinfo : EIATTR_MIN_STACK_SIZE
	.align		4
.L_7:
        /*0024*/ 	.byte	0x04, 0x12
        /*0026*/ 	.short	(.L_9 - .L_8)
	.align		4
.L_8:
        /*0028*/ 	.word	index@(triton_poi_fused__native_batch_norm_legit_no_training_relu_3)
        /*002c*/ 	.word	0x00000000
.L_9:


//--------------------- .nv.info.triton_poi_fused__native_batch_norm_legit_no_training_relu_3 --------------------------
	.section	.nv.info.triton_poi_fused__native_batch_norm_legit_no_training_relu_3,"",@"SHT_CUDA_INFO"
	.sectionflags	@""
	.align	4


	//----- nvinfo : EIATTR_CUDA_API_VERSION
	.align		4
        /*0000*/ 	.byte	0x04, 0x37
        /*0002*/ 	.short	(.L_11 - .L_10)
.L_10:
        /*0004*/ 	.word	0x0000007c


	//----- nvinfo : EIATTR_KPARAM_INFO
	.align		4
.L_11:
        /*0008*/ 	.byte	0x04, 0x17
        /*000a*/ 	.short	(.L_13 - .L_12)
.L_12:
        /*000c*/ 	.word	0x00000000
        /*0010*/ 	.short	0x0006
        /*0012*/ 	.short	0x0030
        /*0014*/ 	.byte	0x00, 0xf0, 0x11, 0x00


	//----- nvinfo : EIATTR_KPARAM_INFO
	.align		4
.L_13:
        /*0018*/ 	.byte	0x04, 0x17
        /*001a*/ 	.short	(.L_15 - .L_14)
.L_14:
        /*001c*/ 	.word	0x00000000
        /*0020*/ 	.short	0x0005
        /*0022*/ 	.short	0x0028
        /*0024*/ 	.byte	0x00, 0xf4, 0x21, 0x00


	//----- nvinfo : EIATTR_KPARAM_INFO
	.align		4
.L_15:
        /*0028*/ 	.byte	0x04, 0x17
        /*002a*/ 	.short	(.L_17 - .L_16)
.L_16:
        /*002c*/ 	.word	0x00000000
        /*0030*/ 	.short	0x0004
        /*0032*/ 	.short	0x0020
        /*0034*/ 	.byte	0x00, 0xf4, 0x21, 0x00


	//----- nvinfo : EIATTR_KPARAM_INFO
	.align		4
.L_17:
        /*0038*/ 	.byte	0x04, 0x17
        /*003a*/ 	.short	(.L_19 - .L_18)
.L_18:
        /*003c*/ 	.word	0x00000000
        /*0040*/ 	.short	0x0003
        /*0042*/ 	.short	0x0018
        /*0044*/ 	.byte	0x00, 0xf4, 0x21, 0x00


	//----- nvinfo : EIATTR_KPARAM_INFO
	.align		4
.L_19:
        /*0048*/ 	.byte	0x04, 0x17
        /*004a*/ 	.short	(.L_21 - .L_20)
.L_20:
        /*004c*/ 	.word	0x00000000
        /*0050*/ 	.short	0x0002
        /*0052*/ 	.short	0x0010
        /*0054*/ 	.byte	0x00, 0xf4, 0x21, 0x00


	//----- nvinfo : EIATTR_KPARAM_INFO
	.align		4
.L_21:
        /*0058*/ 	.byte	0x04, 0x17
        /*005a*/ 	.short	(.L_23 - .L_22)
.L_22:
        /*005c*/ 	.word	0x00000000
        /*0060*/ 	.short	0x0001
        /*0062*/ 	.short	0x0008
        /*0064*/ 	.byte	0x00, 0xf4, 0x21, 0x00


	//----- nvinfo : EIATTR_KPARAM_INFO
	.align		4
.L_23:
        /*0068*/ 	.byte	0x04, 0x17
        /*006a*/ 	.short	(.L_25 - .L_24)
.L_24:
        /*006c*/ 	.word	0x00000000
        /*0070*/ 	.short	0x0000
        /*0072*/ 	.short	0x0000
        /*0074*/ 	.byte	0x00, 0xf4, 0x21, 0x00


	//----- nvinfo : EIATTR_SPARSE_MMA_MASK
	.align		4
.L_25:
        /*0078*/ 	.byte	0x03, 0x50
        /*007a*/ 	.short	0x0000


	//----- nvinfo : EIATTR_MAXREG_COUNT
	.align		4
        /*007c*/ 	.byte	0x03, 0x1b
        /*007e*/ 	.short	0x00ff


	//----- nvinfo : EIATTR_EXIT_INSTR_OFFSETS
	.align		4
        /*0080*/ 	.byte	0x04, 0x1c
        /*0082*/ 	.short	(.L_27 - .L_26)


	//   ....[0]....
.L_26:
        /*0084*/ 	.word	0x000006d0


	//----- nvinfo : EIATTR_REQNTID
	.align		4
.L_27:
        /*0088*/ 	.byte	0x04, 0x10
        /*008a*/ 	.short	(.L_29 - .L_28)
.L_28:
        /*008c*/ 	.word	0x00000080
        /*0090*/ 	.word	0x00000001
        /*0094*/ 	.word	0x00000001


	//----- nvinfo : EIATTR_CBANK_PARAM_SIZE
	.align		4
.L_29:
        /*0098*/ 	.byte	0x03, 0x19
        /*009a*/ 	.short	0x0034


	//----- nvinfo : EIATTR_PARAM_CBANK
	.align		4
        /*009c*/ 	.byte	0x04, 0x0a
        /*009e*/ 	.short	(.L_31 - .L_30)
	.align		4
.L_30:
        /*00a0*/ 	.word	index@(.nv.constant0.triton_poi_fused__native_batch_norm_legit_no_training_relu_3)
        /*00a4*/ 	.short	0x0210
        /*00a6*/ 	.short	0x0034


	//----- nvinfo : EIATTR_SW_WAR
	.align		4
.L_31:
        /*00a8*/ 	.byte	0x04, 0x36
        /*00aa*/ 	.short	(.L_33 - .L_32)
.L_32:
        /*00ac*/ 	.word	0x00000008
.L_33:


//--------------------- .nv.callgraph             --------------------------
	.section	.nv.callgraph,"",@"SHT_CUDA_CALLGRAPH"
	.align	4
	.sectionentsize	8
	.align		4
        /*0000*/ 	.word	0x00000000
	.align		4
        /*0004*/ 	.word	0xffffffff
	.align		4
        /*0008*/ 	.word	0x00000000
	.align		4
        /*000c*/ 	.word	0xfffffffe
	.align		4
        /*0010*/ 	.word	0x00000000
	.align		4
        /*0014*/ 	.word	0xfffffffd
	.align		4
        /*0018*/ 	.word	0x00000000
	.align		4
        /*001c*/ 	.word	0xfffffffc


//--------------------- .nv.constant4             --------------------------
	.section	.nv.constant4,"a",@progbits
	.align	8
	.align		8
.nv.constant4:
        /*0000*/ 	.dword	_$_str
	.align		8
        /*0008*/ 	.dword	_$_str_$_2


//--------------------- .text.triton_poi_fused__native_batch_norm_legit_no_training_relu_3 --------------------------
	.section	.text.triton_poi_fused__native_batch_norm_legit_no_training_relu_3,"ax",@progbits
	.align	128
        .global         triton_poi_fused__native_batch_norm_legit_no_training_relu_3
        .type           triton_poi_fused__native_batch_norm_legit_no_training_relu_3,@function
        .size           triton_poi_fused__native_batch_norm_legit_no_training_relu_3,(.L_x_1 - triton_poi_fused__native_batch_norm_legit_no_training_relu_3)
        .other          triton_poi_fused__native_batch_norm_legit_no_training_relu_3,@"STO_CUDA_ENTRY STV_DEFAULT"
triton_poi_fused__native_batch_norm_legit_no_training_relu_3:
.text.triton_poi_fused__native_batch_norm_legit_no_training_relu_3:
[----:B------:R-:W-:Y:S01]  /*0000*/  LDC R1, c[0x0][0x28] ;  /* 0x00000a00ff017b82 */ /* 0x000fe20000000800 */
[----:B------:R-:W1:Y:S01]  /*0010*/  S2R R0, SR_TID.X ;  /* 0x0000000000007919 */ /* 0x000e620000002100 */
[----:B------:R-:W-:-:S06]  /*0020*/  ULDC.64 UR4, c[0x0][0x208] ;  /* 0x0000820000047ab9 */ /* 0x000fcc0000000a00 */
[----:B------:R-:W2:Y:S01]  /*0030*/  LDC.64 R16, c[0x0][0x218] ;  /* 0x00008600ff107b82 */ /* 0x000ea20000000a00 */
[----:B------:R-:W3:Y:S07]  /*0040*/  S2R R3, SR_CTAID.X ;  /* 0x0000000000037919 */ /* 0x000eee0000002500 */
[----:B------:R-:W4:Y:S08]  /*0050*/  LDC.64 R14, c[0x0][0x210] ;  /* 0x00008400ff0e7b82 */ /* 0x000f300000000a00 */
[----:B------:R-:W5:Y:S01]  /*0060*/  LDC.64 R12, c[0x0][0x230] ;  /* 0x00008c00ff0c7b82 */ /* 0x000f620000000a00 */
[----:B-1----:R-:W-:-:S04]  /*0070*/  SHF.L.U32 R0, R0, 0x2, RZ ;  /* 0x0000000200007819 */ /* 0x002fc800000006ff */
[----:B------:R-:W-:-:S04]  /*0080*/  LOP3.LUT R0, R0, 0x1fc, RZ, 0xc0, !PT ;  /* 0x000001fc00007812 */ /* 0x000fc800078ec0ff */
[----:B---3--:R-:W-:Y:S02]  /*0090*/  LEA R18, R3, R0, 0xa ;  /* 0x0000000003127211 */ /* 0x008fe400078e50ff */
[----:B------:R-:W1:Y:S02]  /*00a0*/  LDC.64 R2, c[0x0][0x220] ;  /* 0x00008800ff027b82 */ /* 0x000e640000000a00 */
[----:B------:R-:W-:Y:S01]  /*00b0*/  IADD3 R0, R18, 0x200, RZ ;  /* 0x0000020012007810 */ /* 0x000fe20007ffe0ff */
[----:B------:R-:W-:-:S04]  /*00c0*/  IMAD.HI R4, R18, 0x5397829d, RZ ;  /* 0x5397829d12047827 */ /* 0x000fc800078e02ff */
[----:B------:R-:W-:Y:S01]  /*00d0*/  IMAD.HI R0, R0, 0x5397829d, RZ ;  /* 0x5397829d00007827 */ /* 0x000fe200078e02ff */
[----:B------:R-:W-:-:S04]  /*00e0*/  SHF.R.U32.HI R5, RZ, 0x1f, R4 ;  /* 0x0000001fff057819 */ /* 0x000fc80000011604 */
[----:B------:R-:W-:Y:S02]  /*00f0*/  LEA.HI.SX32 R5, R4, R5, 0x16 ;  /* 0x0000000504057211 */ /* 0x000fe400078fb2ff */
[----:B------:R-:W-:Y:S02]  /*0100*/  SHF.R.U32.HI R7, RZ, 0x1f, R0 ;  /* 0x0000001fff077819 */ /* 0x000fe40000011600 */
[----:B------:R-:W-:Y:S02]  /*0110*/  LEA.HI R4, R5, R5, RZ, 0x6 ;  /* 0x0000000505047211 */ /* 0x000fe400078f30ff */
[----:B------:R-:W-:Y:S02]  /*0120*/  LEA.HI.SX32 R7, R0, R7, 0x16 ;  /* 0x0000000700077211 */ /* 0x000fe400078fb2ff */
[----:B------:R-:W-:Y:S02]  /*0130*/  LOP3.LUT R4, R4, 0xffffffc0, RZ, 0xc0, !PT ;  /* 0xffffffc004047812 */ /* 0x000fe400078ec0ff */
[----:B------:R-:W-:-:S02]  /*0140*/  LEA.HI R0, R7, R7, RZ, 0x6 ;  /* 0x0000000707007211 */ /* 0x000fc400078f30ff */
[----:B------:R-:W-:Y:S02]  /*0150*/  IADD3 R23, R5, -R4, RZ ;  /* 0x8000000405177210 */ /* 0x000fe40007ffe0ff */
[----:B------:R-:W-:-:S03]  /*0160*/  LOP3.LUT R0, R0, 0xffffffc0, RZ, 0xc0, !PT ;  /* 0xffffffc000007812 */ /* 0x000fc600078ec0ff */
[----:B-1----:R-:W-:Y:S01]  /*0170*/  IMAD.WIDE R8, R23, 0x4, R2 ;  /* 0x0000000417087825 */ /* 0x002fe200078e0202 */
[----:B------:R-:W-:-:S04]  /*0180*/  IADD3 R19, R7, -R0, RZ ;  /* 0x8000000007137210 */ /* 0x000fc80007ffe0ff */
[----:B------:R-:W3:Y:S01]  /*0190*/  LDG.E.EL R20, desc[UR4][R8.64] ;  /* 0x0000000408147981 */ /* 0x000ee2000c2e1900 */
[----:B------:R-:W-:Y:S02]  /*01a0*/  IMAD.WIDE R10, R19, 0x4, R2 ;  /* 0x00000004130a7825 */ /* 0x000fe400078e0202 */
[----:B------:R-:W1:Y:S03]  /*01b0*/  LDC.64 R2, c[0x0][0x228] ;  /* 0x00008a00ff027b82 */ /* 0x000e660000000a00 */
[----:B------:R-:W3:Y:S01]  /*01c0*/  LDG.E.EL R21, desc[UR4][R10.64] ;  /* 0x000000040a157981 */ /* 0x000ee2000c2e1900 */
[----:B--2---:R-:W-:-:S04]  /*01d0*/  IMAD.WIDE R26, R23, 0x4, R16 ;  /* 0x00000004171a7825 */ /* 0x004fc800078e0210 */
[----:B----4-:R-:W-:Y:S01]  /*01e0*/  IMAD.WIDE R14, R18, 0x4, R14 ;  /* 0x00000004120e7825 */ /* 0x010fe200078e020e */
[----:B------:R-:W2:Y:S04]  /*01f0*/  LDG.E.EL R0, desc[UR4][R26.64] ;  /* 0x000000041a007981 */ /* 0x000ea8000c2e1900 */
[----:B------:R-:W2:Y:S01]  /*0200*/  LDG.E.128 R4, desc[UR4][R14.64] ;  /* 0x000000040e047981 */ /* 0x000ea2000c1e1d00 */
[----:B------:R-:W-:-:S03]  /*0210*/  IMAD.WIDE R16, R19, 0x4, R16 ;  /* 0x0000000413107825 */ /* 0x000fc600078e0210 */
[----:B------:R-:W4:Y:S04]  /*0220*/  LDG.E.128 R8, desc[UR4][R14.64+0x800] ;  /* 0x000800040e087981 */ /* 0x000f28000c1e1d00 */
[----:B------:R-:W4:Y:S01]  /*0230*/  LDG.E.EL R16, desc[UR4][R16.64] ;  /* 0x0000000410107981 */ /* 0x000f22000c2e1900 */
[----:B01----:R-:W-:-:S04]  /*0240*/  IMAD.WIDE R24, R23, 0x4, R2 ;  /* 0x0000000417187825 */ /* 0x003fc800078e0202 */
[----:B-----5:R-:W-:Y:S02]  /*0250*/  IMAD.WIDE R22, R23, 0x4, R12 ;  /* 0x0000000417167825 */ /* 0x020fe400078e020c */
[----:B------:R-:W5:Y:S04]  /*0260*/  LDG.E.EL R24, desc[UR4][R24.64] ;  /* 0x0000000418187981 */ /* 0x000f68000c2e1900 */
[----:B------:R-:W5:Y:S01]  /*0270*/  LDG.E.EL R23, desc[UR4][R22.64] ;  /* 0x0000000416177981 */ /* 0x000f62000c2e1900 */
[----:B------:R-:W-:-:S04]  /*0280*/  IMAD.WIDE R2, R19, 0x4, R2 ;  /* 0x0000000413027825 */ /* 0x000fc800078e0202 */
[----:B------:R-:W-:Y:S02]  /*0290*/  IMAD.WIDE R28, R19, 0x4, R12 ;  /* 0x00000004131c7825 */ /* 0x000fe400078e020c */
[----:B------:R0:W4:Y:S04]  /*02a0*/  LDG.E.EL R12, desc[UR4][R2.64] ;  /* 0x00000004020c7981 */ /* 0x000128000c2e1900 */
[----:B------:R-:W4:Y:S01]  /*02b0*/  LDG.E.EL R13, desc[UR4][R28.64] ;  /* 0x000000041c0d7981 */ /* 0x000f22000c2e1900 */
[----:B0-----:R-:W-:Y:S01]  /*02c0*/  HFMA2.MMA R3, -RZ, RZ, 1.625, 0 ;  /* 0x3e800000ff037435 */ /* 0x001fe200000001ff */
[----:B---3--:R-:W-:-:S04]  /*02d0*/  FADD R20, R20, 9.9999997473787516356e-06 ;  /* 0x3727c5ac14147421 */ /* 0x008fc80000000000 */
[----:B------:R-:W0:Y:S01]  /*02e0*/  MUFU.SQRT R19, R20 ;  /* 0x0000001400137308 */ /* 0x000e220000002000 */
[----:B------:R-:W-:-:S07]  /*02f0*/  FADD R21, R21, 9.9999997473787516356e-06 ;  /* 0x3727c5ac15157421 */ /* 0x000fce0000000000 */
[----:B------:R-:W1:Y:S01]  /*0300*/  MUFU.SQRT R25, R21 ;  /* 0x0000001500197308 */ /* 0x000e620000002000 */
[C---:B0-----:R-:W-:Y:S02]  /*0310*/  FSETP.GT.AND P0, PT, R19.reuse, 8.50705917302346158658e+37, PT ;  /* 0x7e8000001300780b */ /* 0x041fe40003f04000 */
[----:B------:R-:W-:Y:S02]  /*0320*/  FSETP.GEU.AND P2, PT, R19, 1.175494350822287508e-38, PT ;  /* 0x008000001300780b */ /* 0x000fe40003f4e000 */
[C---:B-1----:R-:W-:Y:S02]  /*0330*/  FSETP.GT.AND P1, PT, R25.reuse, 8.50705917302346158658e+37, PT ;  /* 0x7e8000001900780b */ /* 0x042fe40003f24000 */
[----:B------:R-:W-:-:S07]  /*0340*/  FSETP.GEU.AND P3, PT, R25, 1.175494350822287508e-38, PT ;  /* 0x008000001900780b */ /* 0x000fce0003f6e000 */
[----:B------:R-:W-:-:S04]  /*0350*/  @P0 FMUL R19, R19, 0.25 ;  /* 0x3e80000013130820 */ /* 0x000fc80000400000 */
[----:B------:R-:W-:Y:S01]  /*0360*/  @!P2 FMUL R19, R19, 16777216 ;  /* 0x4b8000001313a820 */ /* 0x000fe20000400000 */
[----:B------:R-:W-:-:S05]  /*0370*/  @P1 FMUL R25, R25, 0.25 ;  /* 0x3e80000019191820 */ /* 0x000fca0000400000 */
[----:B------:R-:W0:Y:S01]  /*0380*/  MUFU.RCP R19, R19 ;  /* 0x0000001300137308 */ /* 0x000e220000001000 */
[----:B------:R-:W-:Y:S01]  /*0390*/  @!P3 FMUL R25, R25, 16777216 ;  /* 0x4b8000001919b820 */ /* 0x000fe20000400000 */
[----:B------:R-:W-:-:S06]  /*03a0*/  FSEL R2, R3, 1, P0 ;  /* 0x3f80000003027808 */ /* 0x000fcc0000000000 */
[----:B------:R-:W1:Y:S01]  /*03b0*/  MUFU.RCP R14, R25 ;  /* 0x00000019000e7308 */ /* 0x000e620000001000 */
[----:B------:R-:W-:Y:S01]  /*03c0*/  FSEL R3, R3, 1, P1 ;  /* 0x3f80000003037808 */ /* 0x000fe20000800000 */
[----:B------:R-:W-:Y:S01]  /*03d0*/  @!P2 FMUL R2, R2, 16777216 ;  /* 0x4b8000000202a820 */ /* 0x000fe20000400000 */
[----:B--2---:R-:W-:-:S03]  /*03e0*/  FADD R4, R4, -R0 ;  /* 0x8000000004047221 */ /* 0x004fc60000000000 */
[----:B------:R-:W-:Y:S01]  /*03f0*/  @!P3 FMUL R3, R3, 16777216 ;  /* 0x4b8000000303b820 */ /* 0x000fe20000400000 */
[----:B0-----:R-:W-:Y:S01]  /*0400*/  FMUL R15, R19, R2 ;  /* 0x00000002130f7220 */ /* 0x001fe20000400000 */
[--C-:B------:R-:W-:Y:S01]  /*0410*/  FADD R20, R5, -R0.reuse ;  /* 0x8000000005147221 */ /* 0x100fe20000000000 */
[--C-:B------:R-:W-:Y:S01]  /*0420*/  FADD R6, R6, -R0.reuse ;  /* 0x8000000006067221 */ /* 0x100fe20000000000 */
[----:B------:R-:W-:Y:S01]  /*0430*/  FADD R0, R7, -R0 ;  /* 0x8000000007007221 */ /* 0x000fe20000000000 */
[C---:B------:R-:W-:Y:S01]  /*0440*/  FMUL R5, R15.reuse, R4 ;  /* 0x000000040f057220 */ /* 0x040fe20000400000 */
[C---:B------:R-:W-:Y:S01]  /*0450*/  FMUL R4, R15.reuse, R20 ;  /* 0x000000140f047220 */ /* 0x040fe20000400000 */
[----:B-1----:R-:W-:Y:S02]  /*0460*/  FMUL R14, R14, R3 ;  /* 0x000000030e0e7220 */ /* 0x002fe40000400000 */
[----:B------:R-:W0:Y:S01]  /*0470*/  LDC.64 R2, c[0x0][0x238] ;  /* 0x00008e00ff027b82 */ /* 0x000e220000000a00 */
[C---:B------:R-:W-:Y:S01]  /*0480*/  FMUL R20, R15.reuse, R6 ;  /* 0x000000060f147220 */ /* 0x040fe20000400000 */
[----:B------:R-:W-:Y:S01]  /*0490*/  FMUL R6, R15, R0 ;  /* 0x000000000f067220 */ /* 0x000fe20000400000 */
[--C-:B----4-:R-:W-:Y:S01]  /*04a0*/  FADD R7, R8, -R16.reuse ;  /* 0x8000001008077221 */ /* 0x110fe20000000000 */
[--C-:B------:R-:W-:Y:S01]  /*04b0*/  FADD R9, R9, -R16.reuse ;  /* 0x8000001009097221 */ /* 0x100fe20000000000 */
[--C-:B------:R-:W-:Y:S01]  /*04c0*/  FADD R15, R10, -R16.reuse ;  /* 0x800000100a0f7221 */ /* 0x100fe20000000000 */
[C-C-:B-----5:R-:W-:Y:S01]  /*04d0*/  FFMA R0, R24.reuse, R5, R23.reuse ;  /* 0x0000000518007223 */ /* 0x160fe20000000017 */
[----:B------:R-:W-:Y:S01]  /*04e0*/  FADD R11, R11, -R16 ;  /* 0x800000100b0b7221 */ /* 0x000fe20000000000 */
[C-C-:B------:R-:W-:Y:S01]  /*04f0*/  FFMA R4, R24.reuse, R4, R23.reuse ;  /* 0x0000000418047223 */ /* 0x140fe20000000017 */
[C-C-:B------:R-:W-:Y:S01]  /*0500*/  FFMA R5, R24.reuse, R20, R23.reuse ;  /* 0x0000001418057223 */ /* 0x140fe20000000017 */
[----:B------:R-:W-:Y:S01]  /*0510*/  FFMA R23, R24, R6, R23 ;  /* 0x0000000618177223 */ /* 0x000fe20000000017 */
[C---:B------:R-:W-:Y:S01]  /*0520*/  FMUL R7, R14.reuse, R7 ;  /* 0x000000070e077220 */ /* 0x040fe20000400000 */
[C---:B------:R-:W-:Y:S01]  /*0530*/  FMUL R8, R14.reuse, R9 ;  /* 0x000000090e087220 */ /* 0x040fe20000400000 */
[C---:B------:R-:W-:Y:S01]  /*0540*/  FMUL R6, R14.reuse, R15 ;  /* 0x0000000f0e067220 */ /* 0x040fe20000400000 */
[----:B------:R-:W-:Y:S01]  /*0550*/  FMUL R14, R14, R11 ;  /* 0x0000000b0e0e7220 */ /* 0x000fe20000400000 */
[C-C-:B------:R-:W-:Y:S01]  /*0560*/  FFMA R9, R12.reuse, R7, R13.reuse ;  /* 0x000000070c097223 */ /* 0x140fe2000000000d */
[C-C-:B------:R-:W-:Y:S01]  /*0570*/  FFMA R8, R12.reuse, R8, R13.reuse ;  /* 0x000000080c087223 */ /* 0x140fe2000000000d */
[C-C-:B------:R-:W-:Y:S01]  /*0580*/  FFMA R10, R12.reuse, R6, R13.reuse ;  /* 0x000000060c0a7223 */ /* 0x140fe2000000000d */
[----:B------:R-:W-:Y:S01]  /*0590*/  FFMA R14, R12, R14, R13 ;  /* 0x0000000e0c0e7223 */ /* 0x000fe2000000000d */
[----:B------:R-:W-:-:S02]  /*05a0*/  FSETP.GEU.AND P6, PT, R23, RZ, PT ;  /* 0x000000ff1700720b */ /* 0x000fc40003fce000 */
[----:B------:R-:W-:Y:S02]  /*05b0*/  FSETP.GEU.AND P0, PT, R5, RZ, PT ;  /* 0x000000ff0500720b */ /* 0x000fe40003f0e000 */
[----:B------:R-:W-:Y:S02]  /*05c0*/  FSETP.GEU.AND P1, PT, R4, RZ, PT ;  /* 0x000000ff0400720b */ /* 0x000fe40003f2e000 */
[----:B------:R-:W-:Y:S02]  /*05d0*/  FSETP.GEU.AND P3, PT, R14, RZ, PT ;  /* 0x000000ff0e00720b */ /* 0x000fe40003f6e000 */
[----:B------:R-:W-:Y:S02]  /*05e0*/  SEL R7, R23, RZ, P6 ;  /* 0x000000ff17077207 */ /* 0x000fe40003000000 */
[----:B------:R-:W-:Y:S02]  /*05f0*/  FSETP.GEU.AND P2, PT, R0, RZ, PT ;  /* 0x000000ff0000720b */ /* 0x000fe40003f4e000 */
[----:B------:R-:W-:-:S02]  /*0600*/  FSETP.GEU.AND P4, PT, R10, RZ, PT ;  /* 0x000000ff0a00720b */ /* 0x000fc40003f8e000 */
[----:B------:R-:W-:Y:S02]  /*0610*/  FSETP.GEU.AND P5, PT, R9, RZ, PT ;  /* 0x000000ff0900720b */ /* 0x000fe40003fae000 */
[----:B------:R-:W-:Y:S02]  /*0620*/  FSETP.GEU.AND P6, PT, R8, RZ, PT ;  /* 0x000000ff0800720b */ /* 0x000fe40003fce000 */
[----:B------:R-:W-:Y:S01]  /*0630*/  SEL R6, R5, RZ, P0 ;  /* 0x000000ff05067207 */ /* 0x000fe20000000000 */
[----:B0-----:R-:W-:Y:S01]  /*0640*/  IMAD.WIDE R2, R18, 0x4, R2 ;  /* 0x0000000412027825 */ /* 0x001fe200078e0202 */
[----:B------:R-:W-:Y:S02]  /*0650*/  SEL R5, R4, RZ, P1 ;  /* 0x000000ff04057207 */ /* 0x000fe40000800000 */
[----:B------:R-:W-:Y:S02]  /*0660*/  SEL R15, R14, RZ, P3 ;  /* 0x000000ff0e0f7207 */ /* 0x000fe40001800000 */
[----:B------:R-:W-:-:S02]  /*0670*/  SEL R4, R0, RZ, P2 ;  /* 0x000000ff00047207 */ /* 0x000fc40001000000 */
[----:B------:R-:W-:Y:S02]  /*0680*/  SEL R14, R10, RZ, P4 ;  /* 0x000000ff0a0e7207 */ /* 0x000fe40002000000 */
[----:B------:R-:W-:Y:S02]  /*0690*/  SEL R12, R9, RZ, P5 ;  /* 0x000000ff090c7207 */ /* 0x000fe40002800000 */
[----:B------:R-:W-:Y:S01]  /*06a0*/  SEL R13, R8, RZ, P6 ;  /* 0x000000ff080d7207 */ /* 0x000fe20003000000 */
[----:B------:R-:W-:Y:S04]  /*06b0*/  STG.E.128 desc[UR4][R2.64], R4 ;  /* 0x0000000402007986 */ /* 0x000fe8000c101d04 */
[----:B------:R-:W-:Y:S01]  /*06c0*/  STG.E.128 desc[UR4][R2.64+0x800], R12 ;  /* 0x0008000c02007986 */ /* 0x000fe2000c101d04 */
[----:B------:R-:W-:Y:S05]  /*06d0*/  EXIT ;  /* 0x000000000000794d */ /* 0x000fea0003800000 */
.L_x_0:
[----:B------:R-:W-:-:S00]  /*06e0*/  BRA `(.L_x_0) ;  /* 0xfffffffc00fc7947 */ /* 0x000fc0000383ffff */
[----:B------:R-:W-:-:S00]  /*06f0*/  NOP ;  /* 0x0000000000007918 */ /* 0x000fc00000000000 */
        /* <DEDUP_REMOVED lines=8> */
.L_x_1:


//--------------------- .nv.global.init           --------------------------
	.section	.nv.global.init,"aw",@progbits
.nv.global.init:
	.type		_$_str,@object
	.size		_$_str,(_$_str_$_2 - _$_str)
_$_str:
        /*0000*/ 	.byte	0x5f, 0x5f, 0x43, 0x55, 0x44, 0x41, 0x5f, 0x46, 0x54, 0x5a, 0x00
	.type		_$_str_$_2,@object
	.size		_$_str_$_2,(.L_1 - _$_str_$_2)
_$_str_$_2:
        /*000b*/ 	.byte	0x5f, 0x5f, 0x43, 0x55, 0x44, 0x41, 0x5f, 0x50, 0x52, 0x45, 0x43, 0x5f, 0x53, 0x51, 0x52, 0x54
        /*001b*/ 	.byte	0x00
.L_1:


//--------------------- .nv.constant0.triton_poi_fused__native_batch_norm_legit_no_training_relu_3 --------------------------
	.section	.nv.constant0.triton_poi_fused__native_batch_norm_legit_no_training_relu_3,"a",@progbits
	.sectionflags	@""
	.align	4
.nv.constant0.triton_poi_fused__native_batch_norm_legit_no_training_relu_3:
	.zero		580
